//
// Generated by NVIDIA NVVM Compiler
//
// Compiler Build ID: CL-36424714
// Cuda compilation tools, release 13.0, V13.0.88
// Based on NVVM 20.0.0
//

.version 9.0
.target sm_100
.address_size 64

	// .globl	_Z18sumReductionKernelPiS_
// _ZZ18sumReductionKernelPiS_E5sdata has been demoted

.visible .entry _Z18sumReductionKernelPiS_(
	.param .u64 .ptr .align 1 _Z18sumReductionKernelPiS__param_0,
	.param .u64 .ptr .align 1 _Z18sumReductionKernelPiS__param_1
)
{
	.reg .pred 	%p<5>;
	.reg .b32 	%r<18>;
	.reg .b64 	%rd<7>;
	// demoted variable
	.shared .align 4 .b8 _ZZ18sumReductionKernelPiS_E5sdata[4096];
	ld.param.u64 	%rd2, [_Z18sumReductionKernelPiS__param_0];
	ld.param.u64 	%rd1, [_Z18sumReductionKernelPiS__param_1];
	cvta.to.global.u64 	%rd3, %rd2;
	mov.u32 	%r1, %tid.x;
	mov.u32 	%r6, %ctaid.x;
	mov.u32 	%r17, %ntid.x;
	mad.lo.s32 	%r7, %r6, %r17, %r1;
	mul.wide.u32 	%rd4, %r7, 4;
	add.s64 	%rd5, %rd3, %rd4;
	ld.global.u32 	%r8, [%rd5];
	shl.b32 	%r9, %r1, 2;
	mov.u32 	%r10, _ZZ18sumReductionKernelPiS_E5sdata;
	add.s32 	%r3, %r10, %r9;
	st.shared.u32 	[%r3], %r8;
	bar.sync 	0;
	setp.lt.u32 	%p1, %r17, 2;
	@%p1 bra 	$L__BB0_4;
$L__BB0_1:
	shr.u32 	%r5, %r17, 1;
	setp.ge.u32 	%p2, %r1, %r5;
	@%p2 bra 	$L__BB0_3;
	shl.b32 	%r11, %r5, 2;
	add.s32 	%r12, %r3, %r11;
	ld.shared.u32 	%r13, [%r12];
	ld.shared.u32 	%r14, [%r3];
	add.s32 	%r15, %r14, %r13;
	st.shared.u32 	[%r3], %r15;
$L__BB0_3:
	bar.sync 	0;
	setp.gt.u32 	%p3, %r17, 3;
	mov.u32 	%r17, %r5;
	@%p3 bra 	$L__BB0_1;
$L__BB0_4:
	setp.ne.s32 	%p4, %r1, 0;
	@%p4 bra 	$L__BB0_6;
	ld.shared.u32 	%r16, [_ZZ18sumReductionKernelPiS_E5sdata];
	cvta.to.global.u64 	%rd6, %rd1;
	st.global.u32 	[%rd6], %r16;
$L__BB0_6:
	ret;

}


// ===== COMPILED SASS (sm_100) =====

	.target	sm_100

	.elftype	@"ET_EXEC"


//--------------------- .note.nv.tkinfo           --------------------------
	.section	.note.nv.tkinfo,"",@"SHT_NOTE"
	.sectionflags	@"SHF_NOTE_NV_TKINFO"
	.tkinfo
        /*0018*/ 	.word	0x00000002
        /*0030*/ 	.string	""
        /*0030*/ 	.string	"ptxas"
        /*0030*/ 	.string	"Cuda compilation tools, release 13.0, V13.0.88"
        /*0030*/ 	.string	"Build cuda_13.0.r13.0/compiler.36424714_0"
        /*0030*/ 	.string	"-arch sm_100 -m 64 "



//--------------------- .note.nv.cuinfo           --------------------------
	.section	.note.nv.cuinfo,"",@"SHT_NOTE"
	.sectionflags	@"SHF_NOTE_NV_CUINFO"
        /*0018*/ 	.short	0x0002
        /*001a*/ 	.short	0x0064
        /*001c*/ 	.short	0x0082
	.zero		2


//--------------------- .nv.info                  --------------------------
	.section	.nv.info,"",@"SHT_CUDA_INFO"
	.align	4


	//----- nvinfo : EIATTR_REGCOUNT
	.align		4
        /*0000*/ 	.byte	0x04, 0x2f
        /*0002*/ 	.short	(.L_1 - .L_0)
	.align		4
.L_0:
        /*0004*/ 	.word	index@(_Z18sumReductionKernelPiS_)
        /*0008*/ 	.word	0x0000000a


	//----- nvinfo : EIATTR_FRAME_SIZE
	.align		4
.L_1:
        /*000c*/ 	.byte	0x04, 0x11
        /*000e*/ 	.short	(.L_3 - .L_2)
	.align		4
.L_2:
        /*0010*/ 	.word	index@(_Z18sumReductionKernelPiS_)
        /*0014*/ 	.word	0x00000000


	//----- nvinfo : EIATTR_MIN_STACK_SIZE
	.align		4
.L_3:
        /*0018*/ 	.byte	0x04, 0x12
        /*001a*/ 	.short	(.L_5 - .L_4)
	.align		4
.L_4:
        /*001c*/ 	.word	index@(_Z18sumReductionKernelPiS_)
        /*0020*/ 	.word	0x00000000
.L_5:


//--------------------- .nv.compat                --------------------------
	.section	.nv.compat,"",@"SHT_CUDA_COMPAT_INFO"
	.align	4
        /*0000*/ 	.byte	0x02, 0x09, 0x00, 0x00, 0x02, 0x02, 0x01, 0x00, 0x02, 0x05, 0x05, 0x00, 0x03, 0x07, 0x01, 0x01
        /*0010*/ 	.byte	0x02, 0x03, 0x00, 0x00, 0x02, 0x06, 0x01, 0x00, 0x04, 0x0b, 0x08, 0x00, 0x09, 0x00, 0x00, 0x00
        /*0020*/ 	.byte	0x00, 0x00, 0x00, 0x00


//--------------------- .nv.info._Z18sumReductionKernelPiS_ --------------------------
	.section	.nv.info._Z18sumReductionKernelPiS_,"",@"SHT_CUDA_INFO"
	.sectionflags	@""
	.align	4


	//----- nvinfo : EIATTR_CUDA_API_VERSION
	.align		4
        /*0000*/ 	.byte	0x04, 0x37
        /*0002*/ 	.short	(.L_7 - .L_6)
.L_6:
        /*0004*/ 	.word	0x00000082


	//----- nvinfo : EIATTR_KPARAM_INFO
	.align		4
.L_7:
        /*0008*/ 	.byte	0x04, 0x17
        /*000a*/ 	.short	(.L_9 - .L_8)
.L_8:
        /*000c*/ 	.word	0x00000000
        /*0010*/ 	.short	0x0001
        /*0012*/ 	.short	0x0008
        /*0014*/ 	.byte	0x00, 0xf5, 0x21, 0x00


	//----- nvinfo : EIATTR_KPARAM_INFO
	.align		4
.L_9:
        /*0018*/ 	.byte	0x04, 0x17
        /*001a*/ 	.short	(.L_11 - .L_10)
.L_10:
        /*001c*/ 	.word	0x00000000
        /*0020*/ 	.short	0x0000
        /*0022*/ 	.short	0x0000
        /*0024*/ 	.byte	0x00, 0xf5, 0x21, 0x00


	//----- nvinfo : EIATTR_SPARSE_MMA_MASK
	.align		4
.L_11:
        /*0028*/ 	.byte	0x03, 0x50
        /*002a*/ 	.short	0x0000


	//----- nvinfo : EIATTR_MAXREG_COUNT
	.align		4
        /*002c*/ 	.byte	0x03, 0x1b
        /*002e*/ 	.short	0x00ff


	//----- nvinfo : EIATTR_NUM_BARRIERS
	.align		4
        /*0030*/ 	.byte	0x02, 0x4c
        /*0032*/ 	.byte	0x01
	.zero		1


	//----- nvinfo : EIATTR_MERCURY_ISA_VERSION
	.align		4
        /*0034*/ 	.byte	0x03, 0x5f
        /*0036*/ 	.short	0x0101


	//----- nvinfo : EIATTR_VRC_CTA_INIT_COUNT
	.align		4
        /*0038*/ 	.byte	0x02, 0x4a
	.zero		1
	.zero		1


	//----- nvinfo : EIATTR_EXIT_INSTR_OFFSETS
	.align		4
        /*003c*/ 	.byte	0x04, 0x1c
        /*003e*/ 	.short	(.L_13 - .L_12)


	//   ....[0]....
.L_12:
        /*0040*/ 	.word	0x000001d0


	//   ....[1]....
        /*0044*/ 	.word	0x00000240


	//----- nvinfo : EIATTR_CBANK_PARAM_SIZE
	.align		4
.L_13:
        /*0048*/ 	.byte	0x03, 0x19
        /*004a*/ 	.short	0x0010


	//----- nvinfo : EIATTR_PARAM_CBANK
	.align		4
        /*004c*/ 	.byte	0x04, 0x0a
        /*004e*/ 	.short	(.L_15 - .L_14)
	.align		4
.L_14:
        /*0050*/ 	.word	index@(.nv.constant0._Z18sumReductionKernelPiS_)
        /*0054*/ 	.short	0x0380
        /*0056*/ 	.short	0x0010


	//----- nvinfo : EIATTR_SW_WAR
	.align		4
.L_15:
        /*0058*/ 	.byte	0x04, 0x36
        /*005a*/ 	.short	(.L_17 - .L_16)
.L_16:
        /*005c*/ 	.word	0x00000008
.L_17:


//--------------------- .nv.callgraph             --------------------------
	.section	.nv.callgraph,"",@"SHT_CUDA_CALLGRAPH"
	.align	4
	.sectionentsize	8
	.align		4
        /*0000*/ 	.word	0x00000000
	.align		4
        /*0004*/ 	.word	0xffffffff
	.align		4
        /*0008*/ 	.word	0x00000000
	.align		4
        /*000c*/ 	.word	0xfffffffe
	.align		4
        /*0010*/ 	.word	0x00000000
	.align		4
        /*0014*/ 	.word	0xfffffffd
	.align		4
        /*0018*/ 	.word	0x00000000
	.align		4
        /*001c*/ 	.word	0xfffffffc


//--------------------- .text._Z18sumReductionKernelPiS_ --------------------------
	.section	.text._Z18sumReductionKernelPiS_,"ax",@progbits
	.align	128
        .global         _Z18sumReductionKernelPiS_
        .type           _Z18sumReductionKernelPiS_,@function
        .size           _Z18sumReductionKernelPiS_,(.L_x_3 - _Z18sumReductionKernelPiS_)
        .other          _Z18sumReductionKernelPiS_,@"STO_CUDA_ENTRY STV_DEFAULT"
_Z18sumReductionKernelPiS_:
.text._Z18sumReductionKernelPiS_:
[----:B------:R-:W-:Y:S01]  /*0000*/  LDC R1, c[0x0][0x37c] ;  /* 0x0000df00ff017b82 */ /* 0x000fe20000000800 */
[----:B------:R-:W0:Y:S07]  /*0010*/  S2R R6, SR_TID.X ;  /* 0x0000000000067919 */ /* 0x000e2e0000002100 */
[----:B------:R-:W0:Y:S01]  /*0020*/  S2UR UR4, SR_CTAID.X ;  /* 0x00000000000479c3 */ /* 0x000e220000002500 */
[----:B------:R-:W1:Y:S07]  /*0030*/  LDCU.64 UR6, c[0x0][0x358] ;  /* 0x00006b00ff0677ac */ /* 0x000e6e0008000a00 */
[----:B------:R-:W0:Y:S08]  /*0040*/  LDC R0, c[0x0][0x360] ;  /* 0x0000d800ff007b82 */ /* 0x000e300000000800 */
[----:B------:R-:W2:Y:S01]  /*0050*/  LDC.64 R2, c[0x0][0x380] ;  /* 0x0000e000ff027b82 */ /* 0x000ea20000000a00 */
[----:B0-----:R-:W-:-:S04]  /*0060*/  IMAD R5, R0, UR4, R6 ;  /* 0x0000000400057c24 */ /* 0x001fc8000f8e0206 */
[----:B--2---:R-:W-:-:S06]  /*0070*/  IMAD.WIDE.U32 R2, R5, 0x4, R2 ;  /* 0x0000000405027825 */ /* 0x004fcc00078e0002 */
[----:B-1----:R-:W2:Y:S01]  /*0080*/  LDG.E R2, desc[UR6][R2.64] ;  /* 0x0000000602027981 */ /* 0x002ea2000c1e1900 */
[----:B------:R-:W0:Y:S01]  /*0090*/  S2UR UR5, SR_CgaCtaId ;  /* 0x00000000000579c3 */ /* 0x000e220000008800 */
[----:B------:R-:W-:Y:S01]  /*00a0*/  UMOV UR4, 0x400 ;  /* 0x0000040000047882 */ /* 0x000fe20000000000 */
[----:B------:R-:W-:Y:S02]  /*00b0*/  ISETP.GE.U32.AND P1, PT, R0, 0x2, PT ;  /* 0x000000020000780c */ /* 0x000fe40003f26070 */
[----:B------:R-:W-:Y:S01]  /*00c0*/  ISETP.NE.AND P0, PT, R6, RZ, PT ;  /* 0x000000ff0600720c */ /* 0x000fe20003f05270 */
[----:B0-----:R-:W-:-:S06]  /*00d0*/  ULEA UR4, UR5, UR4, 0x18 ;  /* 0x0000000405047291 */ /* 0x001fcc000f8ec0ff */
[----:B------:R-:W-:-:S05]  /*00e0*/  LEA R5, R6, UR4, 0x2 ;  /* 0x0000000406057c11 */ /* 0x000fca000f8e10ff */
[----:B--2---:R0:W-:Y:S01]  /*00f0*/  STS [R5], R2 ;  /* 0x0000000205007388 */ /* 0x0041e20000000800 */
[----:B------:R-:W-:Y:S06]  /*0100*/  BAR.SYNC.DEFER_BLOCKING 0x0 ;  /* 0x0000000000007b1d */ /* 0x000fec0000010000 */
[----:B------:R-:W-:Y:S05]  /*0110*/  @!P1 BRA `(.L_x_0) ;  /* 0x00000000002c9947 */ /* 0x000fea0003800000 */
.L_x_1:
[----:B------:R-:W-:-:S04]  /*0120*/  SHF.R.U32.HI R7, RZ, 0x1, R0 ;  /* 0x00000001ff077819 */ /* 0x000fc80000011600 */
[----:B------:R-:W-:-:S13]  /*0130*/  ISETP.GE.U32.AND P1, PT, R6, R7, PT ;  /* 0x000000070600720c */ /* 0x000fda0003f26070 */
[----:B0-----:R-:W-:Y:S01]  /*0140*/  @!P1 IMAD R2, R7, 0x4, R5 ;  /* 0x0000000407029824 */ /* 0x001fe200078e0205 */
[----:B------:R-:W-:Y:S05]  /*0150*/  @!P1 LDS R3, [R5] ;  /* 0x0000000005039984 */ /* 0x000fea0000000800 */
[----:B------:R-:W0:Y:S02]  /*0160*/  @!P1 LDS R2, [R2] ;  /* 0x0000000002029984 */ /* 0x000e240000000800 */
[----:B0-----:R-:W-:-:S05]  /*0170*/  @!P1 IMAD.IADD R4, R2, 0x1, R3 ;  /* 0x0000000102049824 */ /* 0x001fca00078e0203 */
[----:B------:R1:W-:Y:S01]  /*0180*/  @!P1 STS [R5], R4 ;  /* 0x0000000405009388 */ /* 0x0003e20000000800 */
[----:B------:R-:W-:Y:S01]  /*0190*/  BAR.SYNC.DEFER_BLOCKING 0x0 ;  /* 0x0000000000007b1d */ /* 0x000fe20000010000 */
[----:B------:R-:W-:Y:S01]  /*01a0*/  ISETP.GT.U32.AND P1, PT, R0, 0x3, PT ;  /* 0x000000030000780c */ /* 0x000fe20003f24070 */
[----:B------:R-:W-:-:S12]  /*01b0*/  IMAD.MOV.U32 R0, RZ, RZ, R7 ;  /* 0x000000ffff007224 */ /* 0x000fd800078e0007 */
[----:B-1----:R-:W-:Y:S05]  /*01c0*/  @P1 BRA `(.L_x_1) ;  /* 0xfffffffc00d41947 */ /* 0x002fea000383ffff */
.L_x_0:
[----:B------:R-:W-:Y:S05]  /*01d0*/  @P0 EXIT ;  /* 0x000000000000094d */ /* 0x000fea0003800000 */
[----:B------:R-:W1:Y:S01]  /*01e0*/  S2UR UR5, SR_CgaCtaId ;  /* 0x00000000000579c3 */ /* 0x000e620000008800 */
[----:B------:R-:W-:-:S07]  /*01f0*/  UMOV UR4, 0x400 ;  /* 0x0000040000047882 */ /* 0x000fce0000000000 */
[----:B0-----:R-:W0:Y:S01]  /*0200*/  LDC.64 R2, c[0x0][0x388] ;  /* 0x0000e200ff027b82 */ /* 0x001e220000000a00 */
[----:B-1----:R-:W-:-:S09]  /*0210*/  ULEA UR4, UR5, UR4, 0x18 ;  /* 0x0000000405047291 */ /* 0x002fd2000f8ec0ff */
[----:B------:R-:W0:Y:S04]  /*0220*/  LDS R5, [UR4] ;  /* 0x00000004ff057984 */ /* 0x000e280008000800 */
[----:B0-----:R-:W-:Y:S01]  /*0230*/  STG.E desc[UR6][R2.64], R5 ;  /* 0x0000000502007986 */ /* 0x001fe2000c101906 */
[----:B------:R-:W-:Y:S05]  /*0240*/  EXIT ;  /* 0x000000000000794d */ /* 0x000fea0003800000 */
.L_x_2:
[----:B------:R-:W-:-:S00]  /*0250*/  BRA `(.L_x_2) ;  /* 0xfffffffc00fc7947 */ /* 0x000fc0000383ffff */
[----:B------:R-:W-:-:S00]  /*0260*/  NOP ;  /* 0x0000000000007918 */ /* 0x000fc00000000000 */
        /* <DEDUP_REMOVED lines=9> */
.L_x_3:


//--------------------- .nv.shared._Z18sumReductionKernelPiS_ --------------------------
	.section	.nv.shared._Z18sumReductionKernelPiS_,"aw",@nobits
	.sectionflags	@""
	.align	4
.nv.shared._Z18sumReductionKernelPiS_:
	.zero		5120


//--------------------- .nv.shared.reserved.0     --------------------------
	.section	.nv.shared.reserved.0,"aw",@nobits
	.weak		__nv_reservedSMEM_offset_0_alias
	.size		__nv_reservedSMEM_offset_0_alias, 0, 64
	.other		__nv_reservedSMEM_offset_0_alias,@"STO_CUDA_RESERVED_SHARED STV_DEFAULT"
__nv_reservedSMEM_offset_0_alias:
	.zero		0
	.zero		64


//--------------------- .nv.constant0._Z18sumReductionKernelPiS_ --------------------------
	.section	.nv.constant0._Z18sumReductionKernelPiS_,"a",@progbits
	.sectionflags	@""
	.align	4
.nv.constant0._Z18sumReductionKernelPiS_:
	.zero		912


//--------------------- SYMBOLS --------------------------

	.type		.nv.reservedSmem.offset0,@object
	.size		.nv.reservedSmem.offset0,0x4
	.type		.nv.reservedSmem.cap,@object
	.size		.nv.reservedSmem.cap,0x4
